//
// Generated by NVIDIA NVVM Compiler
//
// Compiler Build ID: CL-36424714
// Cuda compilation tools, release 13.0, V13.0.88
// Based on NVVM 20.0.0
//

.version 9.0
.target sm_100
.address_size 64

	// .globl	_Z3GOLPiS_

.visible .entry _Z3GOLPiS_(
	.param .u64 .ptr .align 1 _Z3GOLPiS__param_0,
	.param .u64 .ptr .align 1 _Z3GOLPiS__param_1
)
{
	.reg .pred 	%p<12>;
	.reg .b32 	%r<48>;
	.reg .b64 	%rd<36>;

	ld.param.u64 	%rd2, [_Z3GOLPiS__param_0];
	ld.param.u64 	%rd3, [_Z3GOLPiS__param_1];
	cvta.to.global.u64 	%rd1, %rd3;
	mov.u32 	%r6, %ntid.y;
	mov.u32 	%r7, %ctaid.y;
	mov.u32 	%r8, %tid.y;
	mad.lo.s32 	%r1, %r6, %r7, %r8;
	mov.u32 	%r9, %ntid.x;
	mov.u32 	%r10, %ctaid.x;
	mov.u32 	%r11, %tid.x;
	mad.lo.s32 	%r2, %r9, %r10, %r11;
	shl.b32 	%r12, %r1, 14;
	add.s32 	%r3, %r12, %r2;
	setp.gt.u32 	%p1, %r1, 16383;
	setp.gt.s32 	%p2, %r2, 16383;
	or.pred  	%p3, %p1, %p2;
	@%p3 bra 	$L__BB0_12;
	cvta.to.global.u64 	%rd4, %rd2;
	shl.b32 	%r13, %r1, 16;
	add.s32 	%r14, %r2, 16383;
	shr.s32 	%r15, %r14, 31;
	shr.u32 	%r16, %r15, 18;
	add.s32 	%r17, %r14, %r16;
	and.b32  	%r18, %r17, -16384;
	sub.s32 	%r19, %r14, %r18;
	add.s32 	%r20, %r2, 1;
	shr.s32 	%r21, %r20, 31;
	shr.u32 	%r22, %r21, 18;
	add.s32 	%r23, %r20, %r22;
	and.b32  	%r24, %r23, -16384;
	sub.s32 	%r25, %r20, %r24;
	add.s32 	%r26, %r13, -65536;
	cvt.u64.u32 	%rd5, %r26;
	and.b64  	%rd6, %rd5, 1073676288;
	add.s64 	%rd7, %rd4, %rd6;
	mul.wide.s32 	%rd8, %r2, 4;
	add.s64 	%rd9, %rd7, %rd8;
	ld.global.u32 	%r27, [%rd9];
	add.s32 	%r28, %r13, 65536;
	cvt.u64.u32 	%rd10, %r28;
	and.b64  	%rd11, %rd10, 1073676288;
	add.s64 	%rd12, %rd4, %rd11;
	add.s64 	%rd13, %rd12, %rd8;
	ld.global.u32 	%r29, [%rd13];
	add.s32 	%r30, %r29, %r27;
	mul.wide.u32 	%rd14, %r1, 65536;
	add.s64 	%rd15, %rd4, %rd14;
	mul.wide.s32 	%rd16, %r19, 4;
	add.s64 	%rd17, %rd15, %rd16;
	ld.global.u32 	%r31, [%rd17];
	add.s32 	%r32, %r30, %r31;
	mul.wide.s32 	%rd18, %r25, 4;
	add.s64 	%rd19, %rd15, %rd18;
	ld.global.u32 	%r33, [%rd19];
	add.s32 	%r34, %r32, %r33;
	add.s64 	%rd20, %rd7, %rd16;
	ld.global.u32 	%r35, [%rd20];
	add.s32 	%r36, %r34, %r35;
	add.s64 	%rd21, %rd7, %rd18;
	ld.global.u32 	%r37, [%rd21];
	add.s32 	%r38, %r36, %r37;
	add.s64 	%rd22, %rd12, %rd16;
	ld.global.u32 	%r39, [%rd22];
	add.s32 	%r40, %r38, %r39;
	add.s64 	%rd23, %rd12, %rd18;
	ld.global.u32 	%r41, [%rd23];
	add.s32 	%r42, %r40, %r41;
	mul.wide.s32 	%rd24, %r3, 4;
	add.s64 	%rd25, %rd4, %rd24;
	ld.global.u32 	%r5, [%rd25];
	setp.ne.s32 	%p4, %r5, 1;
	setp.gt.s32 	%p5, %r42, 1;
	or.pred  	%p6, %p4, %p5;
	@%p6 bra 	$L__BB0_3;
	add.s64 	%rd35, %rd1, %rd24;
	mov.b32 	%r47, 0;
	st.global.u32 	[%rd35], %r47;
	bra.uni 	$L__BB0_12;
$L__BB0_3:
	setp.eq.s32 	%p7, %r5, 0;
	@%p7 bra 	$L__BB0_9;
	setp.ne.s32 	%p8, %r5, 1;
	@%p8 bra 	$L__BB0_11;
	and.b32  	%r44, %r42, -2;
	setp.ne.s32 	%p10, %r44, 2;
	@%p10 bra 	$L__BB0_7;
	add.s64 	%rd31, %rd1, %rd24;
	mov.b32 	%r46, 1;
	st.global.u32 	[%rd31], %r46;
	bra.uni 	$L__BB0_12;
$L__BB0_7:
	setp.lt.s32 	%p11, %r42, 4;
	@%p11 bra 	$L__BB0_11;
	add.s64 	%rd29, %rd1, %rd24;
	mov.b32 	%r45, 0;
	st.global.u32 	[%rd29], %r45;
	bra.uni 	$L__BB0_12;
$L__BB0_9:
	setp.ne.s32 	%p9, %r42, 3;
	@%p9 bra 	$L__BB0_11;
	add.s64 	%rd27, %rd1, %rd24;
	mov.b32 	%r43, 1;
	st.global.u32 	[%rd27], %r43;
	bra.uni 	$L__BB0_12;
$L__BB0_11:
	add.s64 	%rd33, %rd1, %rd24;
	st.global.u32 	[%rd33], %r5;
$L__BB0_12:
	ret;

}


// ===== COMPILED SASS (sm_100) =====

	.target	sm_100

	.elftype	@"ET_EXEC"


//--------------------- .note.nv.tkinfo           --------------------------
	.section	.note.nv.tkinfo,"",@"SHT_NOTE"
	.sectionflags	@"SHF_NOTE_NV_TKINFO"
	.tkinfo
        /*0018*/ 	.word	0x00000002
        /*0030*/ 	.string	""
        /*0030*/ 	.string	"ptxas"
        /*0030*/ 	.string	"Cuda compilation tools, release 13.0, V13.0.88"
        /*0030*/ 	.string	"Build cuda_13.0.r13.0/compiler.36424714_0"
        /*0030*/ 	.string	"-arch sm_100 -m 64 "



//--------------------- .note.nv.cuinfo           --------------------------
	.section	.note.nv.cuinfo,"",@"SHT_NOTE"
	.sectionflags	@"SHF_NOTE_NV_CUINFO"
        /*0018*/ 	.short	0x0002
        /*001a*/ 	.short	0x0064
        /*001c*/ 	.short	0x0082
	.zero		2


//--------------------- .nv.info                  --------------------------
	.section	.nv.info,"",@"SHT_CUDA_INFO"
	.align	4


	//----- nvinfo : EIATTR_REGCOUNT
	.align		4
        /*0000*/ 	.byte	0x04, 0x2f
        /*0002*/ 	.short	(.L_1 - .L_0)
	.align		4
.L_0:
        /*0004*/ 	.word	index@(_Z3GOLPiS_)
        /*0008*/ 	.word	0x0000001a


	//----- nvinfo : EIATTR_FRAME_SIZE
	.align		4
.L_1:
        /*000c*/ 	.byte	0x04, 0x11
        /*000e*/ 	.short	(.L_3 - .L_2)
	.align		4
.L_2:
        /*0010*/ 	.word	index@(_Z3GOLPiS_)
        /*0014*/ 	.word	0x00000000


	//----- nvinfo : EIATTR_MIN_STACK_SIZE
	.align		4
.L_3:
        /*0018*/ 	.byte	0x04, 0x12
        /*001a*/ 	.short	(.L_5 - .L_4)
	.align		4
.L_4:
        /*001c*/ 	.word	index@(_Z3GOLPiS_)
        /*0020*/ 	.word	0x00000000
.L_5:


//--------------------- .nv.compat                --------------------------
	.section	.nv.compat,"",@"SHT_CUDA_COMPAT_INFO"
	.align	4
        /*0000*/ 	.byte	0x02, 0x09, 0x00, 0x00, 0x02, 0x02, 0x01, 0x00, 0x02, 0x05, 0x05, 0x00, 0x03, 0x07, 0x01, 0x01
        /*0010*/ 	.byte	0x02, 0x03, 0x00, 0x00, 0x02, 0x06, 0x01, 0x00, 0x04, 0x0b, 0x08, 0x00, 0x09, 0x00, 0x00, 0x00
        /*0020*/ 	.byte	0x00, 0x00, 0x00, 0x00


//--------------------- .nv.info._Z3GOLPiS_       --------------------------
	.section	.nv.info._Z3GOLPiS_,"",@"SHT_CUDA_INFO"
	.sectionflags	@""
	.align	4


	//----- nvinfo : EIATTR_CUDA_API_VERSION
	.align		4
        /*0000*/ 	.byte	0x04, 0x37
        /*0002*/ 	.short	(.L_7 - .L_6)
.L_6:
        /*0004*/ 	.word	0x00000082


	//----- nvinfo : EIATTR_KPARAM_INFO
	.align		4
.L_7:
        /*0008*/ 	.byte	0x04, 0x17
        /*000a*/ 	.short	(.L_9 - .L_8)
.L_8:
        /*000c*/ 	.word	0x00000000
        /*0010*/ 	.short	0x0001
        /*0012*/ 	.short	0x0008
        /*0014*/ 	.byte	0x00, 0xf5, 0x21, 0x00


	//----- nvinfo : EIATTR_KPARAM_INFO
	.align		4
.L_9:
        /*0018*/ 	.byte	0x04, 0x17
        /*001a*/ 	.short	(.L_11 - .L_10)
.L_10:
        /*001c*/ 	.word	0x00000000
        /*0020*/ 	.short	0x0000
        /*0022*/ 	.short	0x0000
        /*0024*/ 	.byte	0x00, 0xf5, 0x21, 0x00


	//----- nvinfo : EIATTR_SPARSE_MMA_MASK
	.align		4
.L_11:
        /*0028*/ 	.byte	0x03, 0x50
        /*002a*/ 	.short	0x0000


	//----- nvinfo : EIATTR_MAXREG_COUNT
	.align		4
        /*002c*/ 	.byte	0x03, 0x1b
        /*002e*/ 	.short	0x00ff


	//----- nvinfo : EIATTR_MERCURY_ISA_VERSION
	.align		4
        /*0030*/ 	.byte	0x03, 0x5f
        /*0032*/ 	.short	0x0101


	//----- nvinfo : EIATTR_VRC_CTA_INIT_COUNT
	.align		4
        /*0034*/ 	.byte	0x02, 0x4a
	.zero		1
	.zero		1


	//----- nvinfo : EIATTR_EXIT_INSTR_OFFSETS
	.align		4
        /*0038*/ 	.byte	0x04, 0x1c
        /*003a*/ 	.short	(.L_13 - .L_12)


	//   ....[0]....
.L_12:
        /*003c*/ 	.word	0x000000b0


	//   ....[1]....
        /*0040*/ 	.word	0x000003f0


	//   ....[2]....
        /*0044*/ 	.word	0x000004b0


	//   ....[3]....
        /*0048*/ 	.word	0x00000510


	//   ....[4]....
        /*004c*/ 	.word	0x00000570


	//   ....[5]....
        /*0050*/ 	.word	0x000005c0


	//----- nvinfo : EIATTR_CRS_STACK_SIZE
	.align		4
.L_13:
        /*0054*/ 	.byte	0x04, 0x1e
        /*0056*/ 	.short	(.L_15 - .L_14)
.L_14:
        /*0058*/ 	.word	0x00000000


	//----- nvinfo : EIATTR_CBANK_PARAM_SIZE
	.align		4
.L_15:
        /*005c*/ 	.byte	0x03, 0x19
        /*005e*/ 	.short	0x0010


	//----- nvinfo : EIATTR_PARAM_CBANK
	.align		4
        /*0060*/ 	.byte	0x04, 0x0a
        /*0062*/ 	.short	(.L_17 - .L_16)
	.align		4
.L_16:
        /*0064*/ 	.word	index@(.nv.constant0._Z3GOLPiS_)
        /*0068*/ 	.short	0x0380
        /*006a*/ 	.short	0x0010


	//----- nvinfo : EIATTR_SW_WAR
	.align		4
.L_17:
        /*006c*/ 	.byte	0x04, 0x36
        /*006e*/ 	.short	(.L_19 - .L_18)
.L_18:
        /*0070*/ 	.word	0x00000008
.L_19:


//--------------------- .nv.callgraph             --------------------------
	.section	.nv.callgraph,"",@"SHT_CUDA_CALLGRAPH"
	.align	4
	.sectionentsize	8
	.align		4
        /*0000*/ 	.word	0x00000000
	.align		4
        /*0004*/ 	.word	0xffffffff
	.align		4
        /*0008*/ 	.word	0x00000000
	.align		4
        /*000c*/ 	.word	0xfffffffe
	.align		4
        /*0010*/ 	.word	0x00000000
	.align		4
        /*0014*/ 	.word	0xfffffffd
	.align		4
        /*0018*/ 	.word	0x00000000
	.align		4
        /*001c*/ 	.word	0xfffffffc


//--------------------- .text._Z3GOLPiS_          --------------------------
	.section	.text._Z3GOLPiS_,"ax",@progbits
	.align	128
        .global         _Z3GOLPiS_
        .type           _Z3GOLPiS_,@function
        .size           _Z3GOLPiS_,(.L_x_4 - _Z3GOLPiS_)
        .other          _Z3GOLPiS_,@"STO_CUDA_ENTRY STV_DEFAULT"
_Z3GOLPiS_:
.text._Z3GOLPiS_:
[----:B------:R-:W-:Y:S01]  /*0000*/  LDC R1, c[0x0][0x37c] ;  /* 0x0000df00ff017b82 */ /* 0x000fe20000000800 */
[----:B------:R-:W0:Y:S01]  /*0010*/  S2R R13, SR_CTAID.X ;  /* 0x00000000000d7919 */ /* 0x000e220000002500 */
[----:B------:R-:W1:Y:S01]  /*0020*/  LDCU UR4, c[0x0][0x364] ;  /* 0x00006c80ff0477ac */ /* 0x000e620008000800 */
[----:B------:R-:W0:Y:S01]  /*0030*/  S2R R0, SR_TID.X ;  /* 0x0000000000007919 */ /* 0x000e220000002100 */
[----:B------:R-:W0:Y:S01]  /*0040*/  LDCU UR5, c[0x0][0x360] ;  /* 0x00006c00ff0577ac */ /* 0x000e220008000800 */
[----:B------:R-:W1:Y:S01]  /*0050*/  S2R R12, SR_CTAID.Y ;  /* 0x00000000000c7919 */ /* 0x000e620000002600 */
[----:B------:R-:W1:Y:S01]  /*0060*/  S2R R3, SR_TID.Y ;  /* 0x0000000000037919 */ /* 0x000e620000002200 */
[----:B0-----:R-:W-:-:S05]  /*0070*/  IMAD R13, R13, UR5, R0 ;  /* 0x000000050d0d7c24 */ /* 0x001fca000f8e0200 */
[----:B------:R-:W-:Y:S01]  /*0080*/  ISETP.GT.AND P0, PT, R13, 0x3fff, PT ;  /* 0x00003fff0d00780c */ /* 0x000fe20003f04270 */
[----:B-1----:R-:W-:-:S05]  /*0090*/  IMAD R12, R12, UR4, R3 ;  /* 0x000000040c0c7c24 */ /* 0x002fca000f8e0203 */
[----:B------:R-:W-:-:S13]  /*00a0*/  ISETP.GT.U32.OR P0, PT, R12, 0x3fff, P0 ;  /* 0x00003fff0c00780c */ /* 0x000fda0000704470 */
[----:B------:R-:W-:Y:S05]  /*00b0*/  @P0 EXIT ;  /* 0x000000000000094d */ /* 0x000fea0003800000 */
[----:B------:R-:W0:Y:S01]  /*00c0*/  LDC.64 R2, c[0x0][0x380] ;  /* 0x0000e000ff027b82 */ /* 0x000e220000000a00 */
[----:B------:R-:W1:Y:S01]  /*00d0*/  LDCU.64 UR6, c[0x0][0x380] ;  /* 0x00007000ff0677ac */ /* 0x000e620008000a00 */
[----:B------:R-:W-:Y:S02]  /*00e0*/  IMAD.U32 R0, R12, 0x10000, RZ ;  /* 0x000100000c007824 */ /* 0x000fe400078e00ff */
[C---:B------:R-:W-:Y:S01]  /*00f0*/  VIADD R21, R13.reuse, 0x3fff ;  /* 0x00003fff0d157836 */ /* 0x040fe20000000000 */
[----:B------:R-:W2:Y:S01]  /*0100*/  LDCU.64 UR4, c[0x0][0x358] ;  /* 0x00006b00ff0477ac */ /* 0x000ea20008000a00 */
[C---:B------:R-:W-:Y:S01]  /*0110*/  VIADD R5, R0.reuse, 0x10000 ;  /* 0x0001000000057836 */ /* 0x040fe20000000000 */
[----:B------:R-:W-:Y:S01]  /*0120*/  IADD3 R4, PT, PT, R0, -0x10000, RZ ;  /* 0xffff000000047810 */ /* 0x000fe20007ffe0ff */
[----:B------:R-:W-:Y:S01]  /*0130*/  VIADD R15, R13, 0x1 ;  /* 0x000000010d0f7836 */ /* 0x000fe20000000000 */
[----:B------:R-:W-:Y:S02]  /*0140*/  SHF.R.S32.HI R0, RZ, 0x1f, R21 ;  /* 0x0000001fff007819 */ /* 0x000fe40000011415 */
[----:B------:R-:W-:-:S02]  /*0150*/  LOP3.LUT R4, R4, 0x3fff0000, RZ, 0xc0, !PT ;  /* 0x3fff000004047812 */ /* 0x000fc400078ec0ff */
[----:B------:R-:W-:Y:S02]  /*0160*/  LOP3.LUT R5, R5, 0x3fff0000, RZ, 0xc0, !PT ;  /* 0x3fff000005057812 */ /* 0x000fe400078ec0ff */
[----:B------:R-:W-:Y:S02]  /*0170*/  LEA.HI R0, R0, R21, RZ, 0xe ;  /* 0x0000001500007211 */ /* 0x000fe400078f70ff */
[----:B------:R-:W-:Y:S02]  /*0180*/  SHF.R.S32.HI R8, RZ, 0x1f, R15 ;  /* 0x0000001fff087819 */ /* 0x000fe4000001140f */
[----:B-1----:R-:W-:Y:S02]  /*0190*/  IADD3 R6, P0, PT, R4, UR6, RZ ;  /* 0x0000000604067c10 */ /* 0x002fe4000ff1e0ff */
[----:B------:R-:W-:Y:S02]  /*01a0*/  IADD3 R4, P1, PT, R5, UR6, RZ ;  /* 0x0000000605047c10 */ /* 0x000fe4000ff3e0ff */
[----:B------:R-:W-:Y:S01]  /*01b0*/  LOP3.LUT R0, R0, 0xffffc000, RZ, 0xc0, !PT ;  /* 0xffffc00000007812 */ /* 0x000fe200078ec0ff */
[----:B0-----:R-:W-:Y:S01]  /*01c0*/  IMAD.WIDE.U32 R10, R12, 0x10000, R2 ;  /* 0x000100000c0a7825 */ /* 0x001fe200078e0002 */
[----:B------:R-:W-:-:S02]  /*01d0*/  LEA.HI R8, R8, R15, RZ, 0xe ;  /* 0x0000000f08087211 */ /* 0x000fc400078f70ff */
[----:B------:R-:W-:Y:S01]  /*01e0*/  IADD3.X R7, PT, PT, RZ, UR7, RZ, P0, !PT ;  /* 0x00000007ff077c10 */ /* 0x000fe200087fe4ff */
[----:B------:R-:W-:Y:S01]  /*01f0*/  IMAD.X R5, RZ, RZ, UR7, P1 ;  /* 0x00000007ff057e24 */ /* 0x000fe200088e06ff */
[----:B------:R-:W-:Y:S01]  /*0200*/  LOP3.LUT R8, R8, 0xffffc000, RZ, 0xc0, !PT ;  /* 0xffffc00008087812 */ /* 0x000fe200078ec0ff */
[----:B------:R-:W-:Y:S02]  /*0210*/  IMAD.IADD R21, R21, 0x1, -R0 ;  /* 0x0000000115157824 */ /* 0x000fe400078e0a00 */
[----:B------:R-:W-:Y:S01]  /*0220*/  IMAD.WIDE R18, R13, 0x4, R4 ;  /* 0x000000040d127825 */ /* 0x000fe200078e0204 */
[----:B------:R-:W-:-:S03]  /*0230*/  IADD3 R15, PT, PT, R15, -R8, RZ ;  /* 0x800000080f0f7210 */ /* 0x000fc60007ffe0ff */
[----:B------:R-:W-:Y:S02]  /*0240*/  IMAD.WIDE R16, R21, 0x4, R10 ;  /* 0x0000000415107825 */ /* 0x000fe400078e020a */
[----:B--2---:R-:W2:Y:S02]  /*0250*/  LDG.E R19, desc[UR4][R18.64] ;  /* 0x0000000412137981 */ /* 0x004ea4000c1e1900 */
[--C-:B------:R-:W-:Y:S02]  /*0260*/  IMAD.WIDE R22, R13, 0x4, R6.reuse ;  /* 0x000000040d167825 */ /* 0x100fe400078e0206 */
[----:B------:R-:W2:Y:S02]  /*0270*/  LDG.E R16, desc[UR4][R16.64] ;  /* 0x0000000410107981 */ /* 0x000ea4000c1e1900 */
[----:B------:R-:W-:Y:S02]  /*0280*/  IMAD.WIDE R8, R21, 0x4, R6 ;  /* 0x0000000415087825 */ /* 0x000fe400078e0206 */
[----:B------:R-:W2:Y:S02]  /*0290*/  LDG.E R0, desc[UR4][R22.64] ;  /* 0x0000000416007981 */ /* 0x000ea4000c1e1900 */
[----:B------:R-:W-:-:S02]  /*02a0*/  IMAD.WIDE R10, R15, 0x4, R10 ;  /* 0x000000040f0a7825 */ /* 0x000fc400078e020a */
[----:B------:R-:W3:Y:S02]  /*02b0*/  LDG.E R8, desc[UR4][R8.64] ;  /* 0x0000000408087981 */ /* 0x000ee4000c1e1900 */
[----:B------:R-:W-:Y:S02]  /*02c0*/  IMAD.WIDE R6, R15, 0x4, R6 ;  /* 0x000000040f067825 */ /* 0x000fe400078e0206 */
[----:B------:R-:W3:Y:S02]  /*02d0*/  LDG.E R10, desc[UR4][R10.64] ;  /* 0x000000040a0a7981 */ /* 0x000ee4000c1e1900 */
[--C-:B------:R-:W-:Y:S02]  /*02e0*/  IMAD.WIDE R20, R21, 0x4, R4.reuse ;  /* 0x0000000415147825 */ /* 0x100fe400078e0204 */
[----:B------:R-:W4:Y:S02]  /*02f0*/  LDG.E R7, desc[UR4][R6.64] ;  /* 0x0000000406077981 */ /* 0x000f24000c1e1900 */
[----:B------:R-:W-:-:S02]  /*0300*/  IMAD.WIDE R4, R15, 0x4, R4 ;  /* 0x000000040f047825 */ /* 0x000fc400078e0204 */
[----:B------:R-:W4:Y:S02]  /*0310*/  LDG.E R20, desc[UR4][R20.64] ;  /* 0x0000000414147981 */ /* 0x000f24000c1e1900 */
[----:B------:R-:W-:Y:S02]  /*0320*/  IMAD R13, R12, 0x4000, R13 ;  /* 0x000040000c0d7824 */ /* 0x000fe400078e020d */
[----:B------:R-:W5:Y:S02]  /*0330*/  LDG.E R5, desc[UR4][R4.64] ;  /* 0x0000000404057981 */ /* 0x000f64000c1e1900 */
[----:B------:R-:W-:-:S06]  /*0340*/  IMAD.WIDE R2, R13, 0x4, R2 ;  /* 0x000000040d027825 */ /* 0x000fcc00078e0202 */
[----:B------:R-:W5:Y:S01]  /*0350*/  LDG.E R2, desc[UR4][R2.64] ;  /* 0x0000000402027981 */ /* 0x000f62000c1e1900 */
[----:B--2---:R-:W-:-:S04]  /*0360*/  IADD3 R19, PT, PT, R16, R19, R0 ;  /* 0x0000001310137210 */ /* 0x004fc80007ffe000 */
[----:B---3--:R-:W-:-:S04]  /*0370*/  IADD3 R8, PT, PT, R8, R19, R10 ;  /* 0x0000001308087210 */ /* 0x008fc80007ffe00a */
[----:B----4-:R-:W-:-:S04]  /*0380*/  IADD3 R8, PT, PT, R20, R8, R7 ;  /* 0x0000000814087210 */ /* 0x010fc80007ffe007 */
[----:B-----5:R-:W-:-:S04]  /*0390*/  IADD3 R8, PT, PT, R8, R5, RZ ;  /* 0x0000000508087210 */ /* 0x020fc80007ffe0ff */
[----:B------:R-:W-:-:S04]  /*03a0*/  ISETP.GT.AND P0, PT, R8, 0x1, PT ;  /* 0x000000010800780c */ /* 0x000fc80003f04270 */
[----:B------:R-:W-:-:S13]  /*03b0*/  ISETP.NE.OR P0, PT, R2, 0x1, P0 ;  /* 0x000000010200780c */ /* 0x000fda0000705670 */
[----:B------:R-:W0:Y:S02]  /*03c0*/  @!P0 LDC.64 R6, c[0x0][0x388] ;  /* 0x0000e200ff068b82 */ /* 0x000e240000000a00 */
[----:B0-----:R-:W-:-:S05]  /*03d0*/  @!P0 IMAD.WIDE R6, R13, 0x4, R6 ;  /* 0x000000040d068825 */ /* 0x001fca00078e0206 */
[----:B------:R0:W-:Y:S01]  /*03e0*/  @!P0 STG.E desc[UR4][R6.64], RZ ;  /* 0x000000ff06008986 */ /* 0x0001e2000c101904 */
[----:B------:R-:W-:Y:S05]  /*03f0*/  @!P0 EXIT ;  /* 0x000000000000894d */ /* 0x000fea0003800000 */
[----:B------:R-:W-:Y:S01]  /*0400*/  ISETP.NE.AND P0, PT, R2, RZ, PT ;  /* 0x000000ff0200720c */ /* 0x000fe20003f05270 */
[----:B------:R-:W-:-:S12]  /*0410*/  BSSY.RECONVERGENT B0, `(.L_x_0) ;  /* 0x0000017000007945 */ /* 0x000fd80003800200 */
[----:B------:R-:W-:Y:S05]  /*0420*/  @!P0 BRA `(.L_x_1) ;  /* 0x00000000003c8947 */ /* 0x000fea0003800000 */
[----:B------:R-:W-:-:S13]  /*0430*/  ISETP.NE.AND P0, PT, R2, 0x1, PT ;  /* 0x000000010200780c */ /* 0x000fda0003f05270 */
[----:B------:R-:W-:Y:S05]  /*0440*/  @P0 BRA `(.L_x_2) ;  /* 0x00000000004c0947 */ /* 0x000fea0003800000 */
[----:B------:R-:W-:-:S04]  /*0450*/  LOP3.LUT R0, R8, 0xfffffffe, RZ, 0xc0, !PT ;  /* 0xfffffffe08007812 */ /* 0x000fc800078ec0ff */
[----:B------:R-:W-:-:S13]  /*0460*/  ISETP.NE.AND P0, PT, R0, 0x2, PT ;  /* 0x000000020000780c */ /* 0x000fda0003f05270 */
[----:B------:R-:W1:Y:S01]  /*0470*/  @!P0 LDC.64 R4, c[0x0][0x388] ;  /* 0x0000e200ff048b82 */ /* 0x000e620000000a00 */
[----:B------:R-:W-:Y:S02]  /*0480*/  @!P0 IMAD.MOV.U32 R3, RZ, RZ, 0x1 ;  /* 0x00000001ff038424 */ /* 0x000fe400078e00ff */
[----:B-1----:R-:W-:-:S05]  /*0490*/  @!P0 IMAD.WIDE R4, R13, 0x4, R4 ;  /* 0x000000040d048825 */ /* 0x002fca00078e0204 */
[----:B------:R1:W-:Y:S01]  /*04a0*/  @!P0 STG.E desc[UR4][R4.64], R3 ;  /* 0x0000000304008986 */ /* 0x0003e2000c101904 */
[----:B------:R-:W-:Y:S05]  /*04b0*/  @!P0 EXIT ;  /* 0x000000000000894d */ /* 0x000fea0003800000 */
[----:B------:R-:W-:-:S13]  /*04c0*/  ISETP.GE.AND P0, PT, R8, 0x4, PT ;  /* 0x000000040800780c */ /* 0x000fda0003f06270 */
[----:B------:R-:W-:Y:S05]  /*04d0*/  @!P0 BRA `(.L_x_2) ;  /* 0x0000000000288947 */ /* 0x000fea0003800000 */
[----:B-1----:R-:W1:Y:S02]  /*04e0*/  LDC.64 R2, c[0x0][0x388] ;  /* 0x0000e200ff027b82 */ /* 0x002e640000000a00 */
[----:B-1----:R-:W-:-:S05]  /*04f0*/  IMAD.WIDE R2, R13, 0x4, R2 ;  /* 0x000000040d027825 */ /* 0x002fca00078e0202 */
[----:B------:R-:W-:Y:S01]  /*0500*/  STG.E desc[UR4][R2.64], RZ ;  /* 0x000000ff02007986 */ /* 0x000fe2000c101904 */
[----:B------:R-:W-:Y:S05]  /*0510*/  EXIT ;  /* 0x000000000000794d */ /* 0x000fea0003800000 */
.L_x_1:
[----:B------:R-:W-:-:S13]  /*0520*/  ISETP.NE.AND P0, PT, R8, 0x3, PT ;  /* 0x000000030800780c */ /* 0x000fda0003f05270 */
[----:B------:R-:W1:Y:S01]  /*0530*/  @!P0 LDC.64 R4, c[0x0][0x388] ;  /* 0x0000e200ff048b82 */ /* 0x000e620000000a00 */
[----:B------:R-:W-:Y:S01]  /*0540*/  @!P0 MOV R3, 0x1 ;  /* 0x0000000100038802 */ /* 0x000fe20000000f00 */
[----:B-1----:R-:W-:-:S05]  /*0550*/  @!P0 IMAD.WIDE R4, R13, 0x4, R4 ;  /* 0x000000040d048825 */ /* 0x002fca00078e0204 */
[----:B------:R2:W-:Y:S01]  /*0560*/  @!P0 STG.E desc[UR4][R4.64], R3 ;  /* 0x0000000304008986 */ /* 0x0005e2000c101904 */
[----:B------:R-:W-:Y:S05]  /*0570*/  @!P0 EXIT ;  /* 0x000000000000894d */ /* 0x000fea0003800000 */
.L_x_2:
[----:B------:R-:W-:Y:S05]  /*0580*/  BSYNC.RECONVERGENT B0 ;  /* 0x0000000000007941 */ /* 0x000fea0003800200 */
.L_x_0:
[----:B-12---:R-:W1:Y:S02]  /*0590*/  LDC.64 R4, c[0x0][0x388] ;  /* 0x0000e200ff047b82 */ /* 0x006e640000000a00 */
[----:B-1----:R-:W-:-:S05]  /*05a0*/  IMAD.WIDE R4, R13, 0x4, R4 ;  /* 0x000000040d047825 */ /* 0x002fca00078e0204 */
[----:B------:R-:W-:Y:S01]  /*05b0*/  STG.E desc[UR4][R4.64], R2 ;  /* 0x0000000204007986 */ /* 0x000fe2000c101904 */
[----:B------:R-:W-:Y:S05]  /*05c0*/  EXIT ;  /* 0x000000000000794d */ /* 0x000fea0003800000 */
.L_x_3:
[----:B------:R-:W-:-:S00]  /*05d0*/  BRA `(.L_x_3) ;  /* 0xfffffffc00fc7947 */ /* 0x000fc0000383ffff */
[----:B------:R-:W-:-:S00]  /*05e0*/  NOP ;  /* 0x0000000000007918 */ /* 0x000fc00000000000 */
        /* <DEDUP_REMOVED lines=9> */
.L_x_4:


//--------------------- .nv.shared.reserved.0     --------------------------
	.section	.nv.shared.reserved.0,"aw",@nobits
	.weak		__nv_reservedSMEM_offset_0_alias
	.size		__nv_reservedSMEM_offset_0_alias, 0, 64
	.other		__nv_reservedSMEM_offset_0_alias,@"STO_CUDA_RESERVED_SHARED STV_DEFAULT"
__nv_reservedSMEM_offset_0_alias:
	.zero		0
	.zero		64


//--------------------- .nv.constant0._Z3GOLPiS_  --------------------------
	.section	.nv.constant0._Z3GOLPiS_,"a",@progbits
	.sectionflags	@""
	.align	4
.nv.constant0._Z3GOLPiS_:
	.zero		912


//--------------------- SYMBOLS --------------------------

	.type		.nv.reservedSmem.offset0,@object
	.size		.nv.reservedSmem.offset0,0x4
